//
// Generated by NVIDIA NVVM Compiler
//
// Compiler Build ID: CL-36424714
// Cuda compilation tools, release 13.0, V13.0.88
// Based on NVVM 20.0.0
//

.version 9.0
.target sm_100
.address_size 64

	// .globl	_Z5sobelPiPjiii

.visible .entry _Z5sobelPiPjiii(
	.param .u64 .ptr .align 1 _Z5sobelPiPjiii_param_0,
	.param .u64 .ptr .align 1 _Z5sobelPiPjiii_param_1,
	.param .u32 _Z5sobelPiPjiii_param_2,
	.param .u32 _Z5sobelPiPjiii_param_3,
	.param .u32 _Z5sobelPiPjiii_param_4
)
{
	.reg .pred 	%p<2>;
	.reg .b32 	%r<39>;
	.reg .b64 	%rd<12>;

	ld.param.u64 	%rd1, [_Z5sobelPiPjiii_param_0];
	ld.param.u64 	%rd2, [_Z5sobelPiPjiii_param_1];
	ld.param.u32 	%r1, [_Z5sobelPiPjiii_param_2];
	ld.param.u32 	%r2, [_Z5sobelPiPjiii_param_4];
	cvta.to.global.u64 	%rd3, %rd1;
	cvta.to.global.u64 	%rd4, %rd2;
	mov.u32 	%r3, %ctaid.x;
	mov.u32 	%r4, %ntid.x;
	mov.u32 	%r5, %tid.x;
	mad.lo.s32 	%r6, %r3, %r4, %r5;
	mov.u32 	%r7, %ctaid.y;
	mov.u32 	%r8, %ntid.y;
	mov.u32 	%r9, %tid.y;
	mad.lo.s32 	%r10, %r7, %r8, %r9;
	add.s32 	%r11, %r10, -1;
	mad.lo.s32 	%r12, %r1, %r11, %r6;
	mul.wide.s32 	%rd5, %r12, 4;
	add.s64 	%rd6, %rd4, %rd5;
	ld.global.u32 	%r13, [%rd6+4];
	ld.global.u32 	%r14, [%rd6+-4];
	add.s32 	%r15, %r12, %r1;
	mul.wide.s32 	%rd7, %r1, 4;
	add.s64 	%rd8, %rd6, %rd7;
	ld.global.u32 	%r16, [%rd8+4];
	shl.b32 	%r17, %r16, 1;
	ld.global.u32 	%r18, [%rd8+-4];
	add.s64 	%rd9, %rd8, %rd7;
	ld.global.u32 	%r19, [%rd9+4];
	ld.global.u32 	%r20, [%rd9+-4];
	sub.s32 	%r21, %r13, %r14;
	add.s32 	%r22, %r21, %r17;
	add.s32 	%r23, %r22, %r19;
	shl.b32 	%r24, %r18, 1;
	add.s32 	%r25, %r24, %r20;
	sub.s32 	%r26, %r23, %r25;
	ld.global.u32 	%r27, [%rd6];
	shl.b32 	%r28, %r27, 1;
	ld.global.u32 	%r29, [%rd9];
	add.s32 	%r30, %r28, %r14;
	add.s32 	%r31, %r30, %r13;
	shl.b32 	%r32, %r29, 1;
	add.s32 	%r33, %r20, %r32;
	add.s32 	%r34, %r33, %r19;
	sub.s32 	%r35, %r31, %r34;
	mul.lo.s32 	%r36, %r26, %r26;
	mad.lo.s32 	%r37, %r35, %r35, %r36;
	setp.gt.s32 	%p1, %r37, %r2;
	selp.b32 	%r38, 255, 0, %p1;
	mul.wide.s32 	%rd10, %r15, 4;
	add.s64 	%rd11, %rd3, %rd10;
	st.global.u32 	[%rd11], %r38;
	ret;

}


// ===== COMPILED SASS (sm_100) =====

	.target	sm_100

	.elftype	@"ET_EXEC"


//--------------------- .note.nv.tkinfo           --------------------------
	.section	.note.nv.tkinfo,"",@"SHT_NOTE"
	.sectionflags	@"SHF_NOTE_NV_TKINFO"
	.tkinfo
        /*0018*/ 	.word	0x00000002
        /*0030*/ 	.string	""
        /*0030*/ 	.string	"ptxas"
        /*0030*/ 	.string	"Cuda compilation tools, release 13.0, V13.0.88"
        /*0030*/ 	.string	"Build cuda_13.0.r13.0/compiler.36424714_0"
        /*0030*/ 	.string	"-arch sm_100 -m 64 "



//--------------------- .note.nv.cuinfo           --------------------------
	.section	.note.nv.cuinfo,"",@"SHT_NOTE"
	.sectionflags	@"SHF_NOTE_NV_CUINFO"
        /*0018*/ 	.short	0x0002
        /*001a*/ 	.short	0x0064
        /*001c*/ 	.short	0x0082
	.zero		2


//--------------------- .nv.info                  --------------------------
	.section	.nv.info,"",@"SHT_CUDA_INFO"
	.align	4


	//----- nvinfo : EIATTR_REGCOUNT
	.align		4
        /*0000*/ 	.byte	0x04, 0x2f
        /*0002*/ 	.short	(.L_1 - .L_0)
	.align		4
.L_0:
        /*0004*/ 	.word	index@(_Z5sobelPiPjiii)
        /*0008*/ 	.word	0x00000015


	//----- nvinfo : EIATTR_FRAME_SIZE
	.align		4
.L_1:
        /*000c*/ 	.byte	0x04, 0x11
        /*000e*/ 	.short	(.L_3 - .L_2)
	.align		4
.L_2:
        /*0010*/ 	.word	index@(_Z5sobelPiPjiii)
        /*0014*/ 	.word	0x00000000


	//----- nvinfo : EIATTR_MIN_STACK_SIZE
	.align		4
.L_3:
        /*0018*/ 	.byte	0x04, 0x12
        /*001a*/ 	.short	(.L_5 - .L_4)
	.align		4
.L_4:
        /*001c*/ 	.word	index@(_Z5sobelPiPjiii)
        /*0020*/ 	.word	0x00000000
.L_5:


//--------------------- .nv.compat                --------------------------
	.section	.nv.compat,"",@"SHT_CUDA_COMPAT_INFO"
	.align	4
        /*0000*/ 	.byte	0x02, 0x09, 0x00, 0x00, 0x02, 0x02, 0x01, 0x00, 0x02, 0x05, 0x05, 0x00, 0x03, 0x07, 0x01, 0x01
        /*0010*/ 	.byte	0x02, 0x03, 0x00, 0x00, 0x02, 0x06, 0x01, 0x00, 0x04, 0x0b, 0x08, 0x00, 0x09, 0x00, 0x00, 0x00
        /*0020*/ 	.byte	0x00, 0x00, 0x00, 0x00


//--------------------- .nv.info._Z5sobelPiPjiii  --------------------------
	.section	.nv.info._Z5sobelPiPjiii,"",@"SHT_CUDA_INFO"
	.sectionflags	@""
	.align	4


	//----- nvinfo : EIATTR_CUDA_API_VERSION
	.align		4
        /*0000*/ 	.byte	0x04, 0x37
        /*0002*/ 	.short	(.L_7 - .L_6)
.L_6:
        /*0004*/ 	.word	0x00000082


	//----- nvinfo : EIATTR_KPARAM_INFO
	.align		4
.L_7:
        /*0008*/ 	.byte	0x04, 0x17
        /*000a*/ 	.short	(.L_9 - .L_8)
.L_8:
        /*000c*/ 	.word	0x00000000
        /*0010*/ 	.short	0x0004
        /*0012*/ 	.short	0x0018
        /*0014*/ 	.byte	0x00, 0xf0, 0x11, 0x00


	//----- nvinfo : EIATTR_KPARAM_INFO
	.align		4
.L_9:
        /*0018*/ 	.byte	0x04, 0x17
        /*001a*/ 	.short	(.L_11 - .L_10)
.L_10:
        /*001c*/ 	.word	0x00000000
        /*0020*/ 	.short	0x0003
        /*0022*/ 	.short	0x0014
        /*0024*/ 	.byte	0x00, 0xf0, 0x11, 0x00


	//----- nvinfo : EIATTR_KPARAM_INFO
	.align		4
.L_11:
        /*0028*/ 	.byte	0x04, 0x17
        /*002a*/ 	.short	(.L_13 - .L_12)
.L_12:
        /*002c*/ 	.word	0x00000000
        /*0030*/ 	.short	0x0002
        /*0032*/ 	.short	0x0010
        /*0034*/ 	.byte	0x00, 0xf0, 0x11, 0x00


	//----- nvinfo : EIATTR_KPARAM_INFO
	.align		4
.L_13:
        /*0038*/ 	.byte	0x04, 0x17
        /*003a*/ 	.short	(.L_15 - .L_14)
.L_14:
        /*003c*/ 	.word	0x00000000
        /*0040*/ 	.short	0x0001
        /*0042*/ 	.short	0x0008
        /*0044*/ 	.byte	0x00, 0xf5, 0x21, 0x00


	//----- nvinfo : EIATTR_KPARAM_INFO
	.align		4
.L_15:
        /*0048*/ 	.byte	0x04, 0x17
        /*004a*/ 	.short	(.L_17 - .L_16)
.L_16:
        /*004c*/ 	.word	0x00000000
        /*0050*/ 	.short	0x0000
        /*0052*/ 	.short	0x0000
        /*0054*/ 	.byte	0x00, 0xf5, 0x21, 0x00


	//----- nvinfo : EIATTR_SPARSE_MMA_MASK
	.align		4
.L_17:
        /*0058*/ 	.byte	0x03, 0x50
        /*005a*/ 	.short	0x0000


	//----- nvinfo : EIATTR_MAXREG_COUNT
	.align		4
        /*005c*/ 	.byte	0x03, 0x1b
        /*005e*/ 	.short	0x00ff


	//----- nvinfo : EIATTR_MERCURY_ISA_VERSION
	.align		4
        /*0060*/ 	.byte	0x03, 0x5f
        /*0062*/ 	.short	0x0101


	//----- nvinfo : EIATTR_VRC_CTA_INIT_COUNT
	.align		4
        /*0064*/ 	.byte	0x02, 0x4a
	.zero		1
	.zero		1


	//----- nvinfo : EIATTR_EXIT_INSTR_OFFSETS
	.align		4
        /*0068*/ 	.byte	0x04, 0x1c
        /*006a*/ 	.short	(.L_19 - .L_18)


	//   ....[0]....
.L_18:
        /*006c*/ 	.word	0x000002a0


	//----- nvinfo : EIATTR_CBANK_PARAM_SIZE
	.align		4
.L_19:
        /*0070*/ 	.byte	0x03, 0x19
        /*0072*/ 	.short	0x001c


	//----- nvinfo : EIATTR_PARAM_CBANK
	.align		4
        /*0074*/ 	.byte	0x04, 0x0a
        /*0076*/ 	.short	(.L_21 - .L_20)
	.align		4
.L_20:
        /*0078*/ 	.word	index@(.nv.constant0._Z5sobelPiPjiii)
        /*007c*/ 	.short	0x0380
        /*007e*/ 	.short	0x001c


	//----- nvinfo : EIATTR_SW_WAR
	.align		4
.L_21:
        /*0080*/ 	.byte	0x04, 0x36
        /*0082*/ 	.short	(.L_23 - .L_22)
.L_22:
        /*0084*/ 	.word	0x00000008
.L_23:


//--------------------- .nv.callgraph             --------------------------
	.section	.nv.callgraph,"",@"SHT_CUDA_CALLGRAPH"
	.align	4
	.sectionentsize	8
	.align		4
        /*0000*/ 	.word	0x00000000
	.align		4
        /*0004*/ 	.word	0xffffffff
	.align		4
        /*0008*/ 	.word	0x00000000
	.align		4
        /*000c*/ 	.word	0xfffffffe
	.align		4
        /*0010*/ 	.word	0x00000000
	.align		4
        /*0014*/ 	.word	0xfffffffd
	.align		4
        /*0018*/ 	.word	0x00000000
	.align		4
        /*001c*/ 	.word	0xfffffffc


//--------------------- .text._Z5sobelPiPjiii     --------------------------
	.section	.text._Z5sobelPiPjiii,"ax",@progbits
	.align	128
        .global         _Z5sobelPiPjiii
        .type           _Z5sobelPiPjiii,@function
        .size           _Z5sobelPiPjiii,(.L_x_1 - _Z5sobelPiPjiii)
        .other          _Z5sobelPiPjiii,@"STO_CUDA_ENTRY STV_DEFAULT"
_Z5sobelPiPjiii:
.text._Z5sobelPiPjiii:
[----:B------:R-:W-:Y:S01]  /*0000*/  LDC R1, c[0x0][0x37c] ;  /* 0x0000df00ff017b82 */ /* 0x000fe20000000800 */
[----:B------:R-:W0:Y:S07]  /*0010*/  S2R R3, SR_TID.Y ;  /* 0x0000000000037919 */ /* 0x000e2e0000002200 */
[----:B------:R-:W1:Y:S01]  /*0020*/  LDC R5, c[0x0][0x360] ;  /* 0x0000d800ff057b82 */ /* 0x000e620000000800 */
[----:B------:R-:W2:Y:S01]  /*0030*/  LDCU UR6, c[0x0][0x398] ;  /* 0x00007300ff0677ac */ /* 0x000ea20008000800 */
[----:B------:R-:W1:Y:S06]  /*0040*/  S2R R4, SR_TID.X ;  /* 0x0000000000047919 */ /* 0x000e6c0000002100 */
[----:B------:R-:W0:Y:S08]  /*0050*/  S2UR UR5, SR_CTAID.Y ;  /* 0x00000000000579c3 */ /* 0x000e300000002600 */
[----:B------:R-:W0:Y:S08]  /*0060*/  LDC R2, c[0x0][0x364] ;  /* 0x0000d900ff027b82 */ /* 0x000e300000000800 */
[----:B------:R-:W1:Y:S08]  /*0070*/  S2UR UR4, SR_CTAID.X ;  /* 0x00000000000479c3 */ /* 0x000e700000002500 */
[----:B------:R-:W3:Y:S08]  /*0080*/  LDC R0, c[0x0][0x390] ;  /* 0x0000e400ff007b82 */ /* 0x000ef00000000800 */
[----:B------:R-:W4:Y:S01]  /*0090*/  LDC.64 R6, c[0x0][0x388] ;  /* 0x0000e200ff067b82 */ /* 0x000f220000000a00 */
[----:B0-----:R-:W-:-:S05]  /*00a0*/  IMAD R2, R2, UR5, R3 ;  /* 0x0000000502027c24 */ /* 0x001fca000f8e0203 */
[----:B------:R-:W-:Y:S01]  /*00b0*/  IADD3 R2, PT, PT, R2, -0x1, RZ ;  /* 0xffffffff02027810 */ /* 0x000fe20007ffe0ff */
[----:B-1----:R-:W-:Y:S01]  /*00c0*/  IMAD R5, R5, UR4, R4 ;  /* 0x0000000405057c24 */ /* 0x002fe2000f8e0204 */
[----:B------:R-:W0:Y:S03]  /*00d0*/  LDCU.64 UR4, c[0x0][0x358] ;  /* 0x00006b00ff0477ac */ /* 0x000e260008000a00 */
[----:B---3--:R-:W-:-:S04]  /*00e0*/  IMAD R5, R2, R0, R5 ;  /* 0x0000000002057224 */ /* 0x008fc800078e0205 */
[----:B----4-:R-:W-:-:S05]  /*00f0*/  IMAD.WIDE R6, R5, 0x4, R6 ;  /* 0x0000000405067825 */ /* 0x010fca00078e0206 */
[----:B0-----:R-:W3:Y:S01]  /*0100*/  LDG.E R4, desc[UR4][R6.64+0x4] ;  /* 0x0000040406047981 */ /* 0x001ee2000c1e1900 */
[----:B------:R-:W-:-:S03]  /*0110*/  IMAD.WIDE R8, R0, 0x4, R6 ;  /* 0x0000000400087825 */ /* 0x000fc600078e0206 */
[----:B------:R-:W3:Y:S01]  /*0120*/  LDG.E R13, desc[UR4][R6.64+-0x4] ;  /* 0xfffffc04060d7981 */ /* 0x000ee2000c1e1900 */
[----:B------:R-:W-:-:S03]  /*0130*/  IMAD.WIDE R10, R0, 0x4, R8 ;  /* 0x00000004000a7825 */ /* 0x000fc600078e0208 */
[----:B------:R-:W4:Y:S04]  /*0140*/  LDG.E R2, desc[UR4][R8.64+0x4] ;  /* 0x0000040408027981 */ /* 0x000f28000c1e1900 */
[----:B------:R-:W5:Y:S04]  /*0150*/  LDG.E R12, desc[UR4][R8.64+-0x4] ;  /* 0xfffffc04080c7981 */ /* 0x000f68000c1e1900 */
[----:B------:R-:W5:Y:S04]  /*0160*/  LDG.E R15, desc[UR4][R10.64+-0x4] ;  /* 0xfffffc040a0f7981 */ /* 0x000f68000c1e1900 */
[----:B------:R-:W2:Y:S04]  /*0170*/  LDG.E R18, desc[UR4][R10.64] ;  /* 0x000000040a127981 */ /* 0x000ea8000c1e1900 */
[----:B------:R-:W2:Y:S04]  /*0180*/  LDG.E R16, desc[UR4][R6.64] ;  /* 0x0000000406107981 */ /* 0x000ea8000c1e1900 */
[----:B------:R-:W2:Y:S01]  /*0190*/  LDG.E R14, desc[UR4][R10.64+0x4] ;  /* 0x000004040a0e7981 */ /* 0x000ea2000c1e1900 */
[----:B------:R-:W-:-:S02]  /*01a0*/  IADD3 R5, PT, PT, R5, R0, RZ ;  /* 0x0000000005057210 */ /* 0x000fc40007ffe0ff */
[----:B---3--:R-:W-:-:S04]  /*01b0*/  IADD3 R3, PT, PT, R4, -R13, RZ ;  /* 0x8000000d04037210 */ /* 0x008fc80007ffe0ff */
[----:B----4-:R-:W-:Y:S02]  /*01c0*/  LEA R17, R2, R3, 0x1 ;  /* 0x0000000302117211 */ /* 0x010fe400078e08ff */
[----:B------:R-:W0:Y:S01]  /*01d0*/  LDC.64 R2, c[0x0][0x380] ;  /* 0x0000e000ff027b82 */ /* 0x000e220000000a00 */
[-C--:B-----5:R-:W-:Y:S02]  /*01e0*/  LEA R12, R12, R15.reuse, 0x1 ;  /* 0x0000000f0c0c7211 */ /* 0x0a0fe400078e08ff */
[----:B--2---:R-:W-:Y:S02]  /*01f0*/  LEA R15, R18, R15, 0x1 ;  /* 0x0000000f120f7211 */ /* 0x004fe400078e08ff */
[----:B------:R-:W-:Y:S02]  /*0200*/  LEA R13, R16, R13, 0x1 ;  /* 0x0000000d100d7211 */ /* 0x000fe400078e08ff */
[----:B------:R-:W-:Y:S02]  /*0210*/  IADD3 R12, PT, PT, -R12, R17, R14 ;  /* 0x000000110c0c7210 */ /* 0x000fe40007ffe10e */
[----:B------:R-:W-:-:S03]  /*0220*/  IADD3 R15, PT, PT, R14, R15, RZ ;  /* 0x0000000f0e0f7210 */ /* 0x000fc60007ffe0ff */
[----:B------:R-:W-:Y:S01]  /*0230*/  IMAD R12, R12, R12, RZ ;  /* 0x0000000c0c0c7224 */ /* 0x000fe200078e02ff */
[----:B------:R-:W-:-:S05]  /*0240*/  IADD3 R13, PT, PT, -R15, R13, R4 ;  /* 0x0000000d0f0d7210 */ /* 0x000fca0007ffe104 */
[----:B------:R-:W-:Y:S02]  /*0250*/  IMAD R12, R13, R13, R12 ;  /* 0x0000000d0d0c7224 */ /* 0x000fe400078e020c */
[----:B0-----:R-:W-:-:S03]  /*0260*/  IMAD.WIDE R2, R5, 0x4, R2 ;  /* 0x0000000405027825 */ /* 0x001fc600078e0202 */
[----:B------:R-:W-:-:S04]  /*0270*/  ISETP.GT.AND P0, PT, R12, UR6, PT ;  /* 0x000000060c007c0c */ /* 0x000fc8000bf04270 */
[----:B------:R-:W-:-:S05]  /*0280*/  SEL R5, RZ, 0xff, !P0 ;  /* 0x000000ffff057807 */ /* 0x000fca0004000000 */
[----:B------:R-:W-:Y:S01]  /*0290*/  STG.E desc[UR4][R2.64], R5 ;  /* 0x0000000502007986 */ /* 0x000fe2000c101904 */
[----:B------:R-:W-:Y:S05]  /*02a0*/  EXIT ;  /* 0x000000000000794d */ /* 0x000fea0003800000 */
.L_x_0:
[----:B------:R-:W-:-:S00]  /*02b0*/  BRA `(.L_x_0) ;  /* 0xfffffffc00fc7947 */ /* 0x000fc0000383ffff */
[----:B------:R-:W-:-:S00]  /*02c0*/  NOP ;  /* 0x0000000000007918 */ /* 0x000fc00000000000 */
        /* <DEDUP_REMOVED lines=11> */
.L_x_1:


//--------------------- .nv.shared.reserved.0     --------------------------
	.section	.nv.shared.reserved.0,"aw",@nobits
	.weak		__nv_reservedSMEM_offset_0_alias
	.size		__nv_reservedSMEM_offset_0_alias, 0, 64
	.other		__nv_reservedSMEM_offset_0_alias,@"STO_CUDA_RESERVED_SHARED STV_DEFAULT"
__nv_reservedSMEM_offset_0_alias:
	.zero		0
	.zero		64


//--------------------- .nv.constant0._Z5sobelPiPjiii --------------------------
	.section	.nv.constant0._Z5sobelPiPjiii,"a",@progbits
	.sectionflags	@""
	.align	4
.nv.constant0._Z5sobelPiPjiii:
	.zero		924


//--------------------- SYMBOLS --------------------------

	.type		.nv.reservedSmem.offset0,@object
	.size		.nv.reservedSmem.offset0,0x4
